//
// Generated by NVIDIA NVVM Compiler
//
// Compiler Build ID: CL-36424714
// Cuda compilation tools, release 13.0, V13.0.88
// Based on NVVM 20.0.0
//

.version 9.0
.target sm_100
.address_size 64

	// .globl	_Z16prefixsum_kernelPKfPfi
// _ZZ16prefixsum_kernelPKfPfiE1S has been demoted

.visible .entry _Z16prefixsum_kernelPKfPfi(
	.param .u64 .ptr .align 1 _Z16prefixsum_kernelPKfPfi_param_0,
	.param .u64 .ptr .align 1 _Z16prefixsum_kernelPKfPfi_param_1,
	.param .u32 _Z16prefixsum_kernelPKfPfi_param_2
)
{
	.reg .pred 	%p<9>;
	.reg .b32 	%r<40>;
	.reg .b32 	%f<11>;
	.reg .b64 	%rd<13>;
	// demoted variable
	.shared .align 4 .b8 _ZZ16prefixsum_kernelPKfPfiE1S[256];
	ld.param.u64 	%rd3, [_Z16prefixsum_kernelPKfPfi_param_0];
	ld.param.u64 	%rd4, [_Z16prefixsum_kernelPKfPfi_param_1];
	ld.param.u32 	%r16, [_Z16prefixsum_kernelPKfPfi_param_2];
	cvta.to.global.u64 	%rd1, %rd4;
	cvta.to.global.u64 	%rd2, %rd3;
	mov.u32 	%r1, %tid.x;
	mov.u32 	%r39, %ntid.x;
	shl.b32 	%r3, %r39, 1;
	mov.u32 	%r17, %ctaid.x;
	mad.lo.s32 	%r4, %r3, %r17, %r1;
	setp.ge.s32 	%p1, %r4, %r16;
	shl.b32 	%r18, %r1, 2;
	mov.u32 	%r19, _ZZ16prefixsum_kernelPKfPfiE1S;
	add.s32 	%r5, %r19, %r18;
	@%p1 bra 	$L__BB0_2;
	mul.wide.s32 	%rd5, %r4, 4;
	add.s64 	%rd6, %rd2, %rd5;
	ld.global.nc.f32 	%f1, [%rd6];
	st.shared.f32 	[%r5], %f1;
	bra.uni 	$L__BB0_3;
$L__BB0_2:
	mov.b32 	%r20, 0;
	st.shared.u32 	[%r5], %r20;
$L__BB0_3:
	add.s32 	%r6, %r4, %r39;
	setp.ge.s32 	%p2, %r6, %r16;
	shl.b32 	%r21, %r39, 2;
	add.s32 	%r7, %r5, %r21;
	@%p2 bra 	$L__BB0_5;
	mul.wide.s32 	%rd7, %r6, 4;
	add.s64 	%rd8, %rd2, %rd7;
	ld.global.nc.f32 	%f2, [%rd8];
	st.shared.f32 	[%r7], %f2;
	bra.uni 	$L__BB0_6;
$L__BB0_5:
	mov.b32 	%r22, 0;
	st.shared.u32 	[%r7], %r22;
$L__BB0_6:
	bar.sync 	0;
	add.s32 	%r8, %r1, 1;
	mov.b32 	%r38, 1;
$L__BB0_7:
	bar.sync 	0;
	mul.lo.s32 	%r10, %r38, %r8;
	setp.gt.u32 	%p3, %r10, 32;
	@%p3 bra 	$L__BB0_9;
	shl.b32 	%r24, %r10, 1;
	sub.s32 	%r25, %r24, %r38;
	shl.b32 	%r26, %r25, 2;
	add.s32 	%r28, %r19, %r26;
	ld.shared.f32 	%f3, [%r28+-4];
	shl.b32 	%r29, %r38, 2;
	add.s32 	%r30, %r28, %r29;
	ld.shared.f32 	%f4, [%r30+-4];
	add.f32 	%f5, %f3, %f4;
	st.shared.f32 	[%r30+-4], %f5;
$L__BB0_9:
	shl.b32 	%r38, %r38, 1;
	setp.lt.u32 	%p4, %r38, %r3;
	@%p4 bra 	$L__BB0_7;
	shl.b32 	%r12, %r8, 1;
$L__BB0_11:
	bar.sync 	0;
	mul.lo.s32 	%r14, %r12, %r39;
	add.s32 	%r31, %r14, %r39;
	add.s32 	%r32, %r31, -1;
	setp.gt.s32 	%p5, %r32, 63;
	@%p5 bra 	$L__BB0_13;
	shl.b32 	%r33, %r14, 2;
	add.s32 	%r35, %r19, %r33;
	ld.shared.f32 	%f6, [%r35+-4];
	shl.b32 	%r36, %r39, 2;
	add.s32 	%r37, %r35, %r36;
	ld.shared.f32 	%f7, [%r37+-4];
	add.f32 	%f8, %f6, %f7;
	st.shared.f32 	[%r37+-4], %f8;
$L__BB0_13:
	shr.u32 	%r15, %r39, 1;
	setp.gt.u32 	%p6, %r39, 1;
	mov.u32 	%r39, %r15;
	@%p6 bra 	$L__BB0_11;
	setp.ge.s32 	%p7, %r4, %r16;
	bar.sync 	0;
	@%p7 bra 	$L__BB0_16;
	ld.shared.f32 	%f9, [%r5];
	mul.wide.s32 	%rd9, %r4, 4;
	add.s64 	%rd10, %rd1, %rd9;
	st.global.f32 	[%rd10], %f9;
$L__BB0_16:
	setp.ge.s32 	%p8, %r6, %r16;
	@%p8 bra 	$L__BB0_18;
	ld.shared.f32 	%f10, [%r7];
	mul.wide.s32 	%rd11, %r6, 4;
	add.s64 	%rd12, %rd1, %rd11;
	st.global.f32 	[%rd12], %f10;
$L__BB0_18:
	ret;

}


// ===== COMPILED SASS (sm_100) =====

	.target	sm_100

	.elftype	@"ET_EXEC"


//--------------------- .note.nv.tkinfo           --------------------------
	.section	.note.nv.tkinfo,"",@"SHT_NOTE"
	.sectionflags	@"SHF_NOTE_NV_TKINFO"
	.tkinfo
        /*0018*/ 	.word	0x00000002
        /*0030*/ 	.string	""
        /*0030*/ 	.string	"ptxas"
        /*0030*/ 	.string	"Cuda compilation tools, release 13.0, V13.0.88"
        /*0030*/ 	.string	"Build cuda_13.0.r13.0/compiler.36424714_0"
        /*0030*/ 	.string	"-arch sm_100 -m 64 "



//--------------------- .note.nv.cuinfo           --------------------------
	.section	.note.nv.cuinfo,"",@"SHT_NOTE"
	.sectionflags	@"SHF_NOTE_NV_CUINFO"
        /*0018*/ 	.short	0x0002
        /*001a*/ 	.short	0x0064
        /*001c*/ 	.short	0x0082
	.zero		2


//--------------------- .nv.info                  --------------------------
	.section	.nv.info,"",@"SHT_CUDA_INFO"
	.align	4


	//----- nvinfo : EIATTR_REGCOUNT
	.align		4
        /*0000*/ 	.byte	0x04, 0x2f
        /*0002*/ 	.short	(.L_1 - .L_0)
	.align		4
.L_0:
        /*0004*/ 	.word	index@(_Z16prefixsum_kernelPKfPfi)
        /*0008*/ 	.word	0x0000000f


	//----- nvinfo : EIATTR_FRAME_SIZE
	.align		4
.L_1:
        /*000c*/ 	.byte	0x04, 0x11
        /*000e*/ 	.short	(.L_3 - .L_2)
	.align		4
.L_2:
        /*0010*/ 	.word	index@(_Z16prefixsum_kernelPKfPfi)
        /*0014*/ 	.word	0x00000000


	//----- nvinfo : EIATTR_MIN_STACK_SIZE
	.align		4
.L_3:
        /*0018*/ 	.byte	0x04, 0x12
        /*001a*/ 	.short	(.L_5 - .L_4)
	.align		4
.L_4:
        /*001c*/ 	.word	index@(_Z16prefixsum_kernelPKfPfi)
        /*0020*/ 	.word	0x00000000
.L_5:


//--------------------- .nv.compat                --------------------------
	.section	.nv.compat,"",@"SHT_CUDA_COMPAT_INFO"
	.align	4
        /*0000*/ 	.byte	0x02, 0x09, 0x00, 0x00, 0x02, 0x02, 0x01, 0x00, 0x02, 0x05, 0x05, 0x00, 0x03, 0x07, 0x01, 0x01
        /*0010*/ 	.byte	0x02, 0x03, 0x00, 0x00, 0x02, 0x06, 0x01, 0x00, 0x04, 0x0b, 0x08, 0x00, 0x09, 0x00, 0x00, 0x00
        /*0020*/ 	.byte	0x00, 0x00, 0x00, 0x00


//--------------------- .nv.info._Z16prefixsum_kernelPKfPfi --------------------------
	.section	.nv.info._Z16prefixsum_kernelPKfPfi,"",@"SHT_CUDA_INFO"
	.sectionflags	@""
	.align	4


	//----- nvinfo : EIATTR_CUDA_API_VERSION
	.align		4
        /*0000*/ 	.byte	0x04, 0x37
        /*0002*/ 	.short	(.L_7 - .L_6)
.L_6:
        /*0004*/ 	.word	0x00000082


	//----- nvinfo : EIATTR_KPARAM_INFO
	.align		4
.L_7:
        /*0008*/ 	.byte	0x04, 0x17
        /*000a*/ 	.short	(.L_9 - .L_8)
.L_8:
        /*000c*/ 	.word	0x00000000
        /*0010*/ 	.short	0x0002
        /*0012*/ 	.short	0x0010
        /*0014*/ 	.byte	0x00, 0xf0, 0x11, 0x00


	//----- nvinfo : EIATTR_KPARAM_INFO
	.align		4
.L_9:
        /*0018*/ 	.byte	0x04, 0x17
        /*001a*/ 	.short	(.L_11 - .L_10)
.L_10:
        /*001c*/ 	.word	0x00000000
        /*0020*/ 	.short	0x0001
        /*0022*/ 	.short	0x0008
        /*0024*/ 	.byte	0x00, 0xf5, 0x21, 0x00


	//----- nvinfo : EIATTR_KPARAM_INFO
	.align		4
.L_11:
        /*0028*/ 	.byte	0x04, 0x17
        /*002a*/ 	.short	(.L_13 - .L_12)
.L_12:
        /*002c*/ 	.word	0x00000000
        /*0030*/ 	.short	0x0000
        /*0032*/ 	.short	0x0000
        /*0034*/ 	.byte	0x00, 0xf5, 0x21, 0x00


	//----- nvinfo : EIATTR_SPARSE_MMA_MASK
	.align		4
.L_13:
        /*0038*/ 	.byte	0x03, 0x50
        /*003a*/ 	.short	0x0000


	//----- nvinfo : EIATTR_MAXREG_COUNT
	.align		4
        /*003c*/ 	.byte	0x03, 0x1b
        /*003e*/ 	.short	0x00ff


	//----- nvinfo : EIATTR_NUM_BARRIERS
	.align		4
        /*0040*/ 	.byte	0x02, 0x4c
        /*0042*/ 	.byte	0x01
	.zero		1


	//----- nvinfo : EIATTR_MERCURY_ISA_VERSION
	.align		4
        /*0044*/ 	.byte	0x03, 0x5f
        /*0046*/ 	.short	0x0101


	//----- nvinfo : EIATTR_VRC_CTA_INIT_COUNT
	.align		4
        /*0048*/ 	.byte	0x02, 0x4a
	.zero		1
	.zero		1


	//----- nvinfo : EIATTR_EXIT_INSTR_OFFSETS
	.align		4
        /*004c*/ 	.byte	0x04, 0x1c
        /*004e*/ 	.short	(.L_15 - .L_14)


	//   ....[0]....
.L_14:
        /*0050*/ 	.word	0x00000410


	//   ....[1]....
        /*0054*/ 	.word	0x00000460


	//----- nvinfo : EIATTR_CBANK_PARAM_SIZE
	.align		4
.L_15:
        /*0058*/ 	.byte	0x03, 0x19
        /*005a*/ 	.short	0x0014


	//----- nvinfo : EIATTR_PARAM_CBANK
	.align		4
        /*005c*/ 	.byte	0x04, 0x0a
        /*005e*/ 	.short	(.L_17 - .L_16)
	.align		4
.L_16:
        /*0060*/ 	.word	index@(.nv.constant0._Z16prefixsum_kernelPKfPfi)
        /*0064*/ 	.short	0x0380
        /*0066*/ 	.short	0x0014


	//----- nvinfo : EIATTR_SW_WAR
	.align		4
.L_17:
        /*0068*/ 	.byte	0x04, 0x36
        /*006a*/ 	.short	(.L_19 - .L_18)
.L_18:
        /*006c*/ 	.word	0x00000008
.L_19:


//--------------------- .nv.callgraph             --------------------------
	.section	.nv.callgraph,"",@"SHT_CUDA_CALLGRAPH"
	.align	4
	.sectionentsize	8
	.align		4
        /*0000*/ 	.word	0x00000000
	.align		4
        /*0004*/ 	.word	0xffffffff
	.align		4
        /*0008*/ 	.word	0x00000000
	.align		4
        /*000c*/ 	.word	0xfffffffe
	.align		4
        /*0010*/ 	.word	0x00000000
	.align		4
        /*0014*/ 	.word	0xfffffffd
	.align		4
        /*0018*/ 	.word	0x00000000
	.align		4
        /*001c*/ 	.word	0xfffffffc


//--------------------- .text._Z16prefixsum_kernelPKfPfi --------------------------
	.section	.text._Z16prefixsum_kernelPKfPfi,"ax",@progbits
	.align	128
        .global         _Z16prefixsum_kernelPKfPfi
        .type           _Z16prefixsum_kernelPKfPfi,@function
        .size           _Z16prefixsum_kernelPKfPfi,(.L_x_3 - _Z16prefixsum_kernelPKfPfi)
        .other          _Z16prefixsum_kernelPKfPfi,@"STO_CUDA_ENTRY STV_DEFAULT"
_Z16prefixsum_kernelPKfPfi:
.text._Z16prefixsum_kernelPKfPfi:
[----:B------:R-:W-:Y:S01]  /*0000*/  LDC R1, c[0x0][0x37c] ;  /* 0x0000df00ff017b82 */ /* 0x000fe20000000800 */
[----:B------:R-:W0:Y:S01]  /*0010*/  S2R R5, SR_TID.X ;  /* 0x0000000000057919 */ /* 0x000e220000002100 */
[----:B------:R-:W1:Y:S01]  /*0020*/  LDCU UR4, c[0x0][0x360] ;  /* 0x00006c00ff0477ac */ /* 0x000e620008000800 */
[----:B------:R-:W0:Y:S01]  /*0030*/  S2R R2, SR_CTAID.X ;  /* 0x0000000000027919 */ /* 0x000e220000002500 */
[----:B------:R-:W2:Y:S01]  /*0040*/  LDCU UR5, c[0x0][0x390] ;  /* 0x00007200ff0577ac */ /* 0x000ea20008000800 */
[----:B------:R-:W3:Y:S01]  /*0050*/  LDCU.64 UR8, c[0x0][0x358] ;  /* 0x00006b00ff0877ac */ /* 0x000ee20008000a00 */
[----:B-1----:R-:W-:Y:S02]  /*0060*/  USHF.L.U32 UR6, UR4, 0x1, URZ ;  /* 0x0000000104067899 */ /* 0x002fe400080006ff */
[----:B------:R-:W-:-:S04]  /*0070*/  IMAD.U32 R3, RZ, RZ, UR4 ;  /* 0x00000004ff037e24 */ /* 0x000fc8000f8e00ff */
[----:B0-----:R-:W-:-:S04]  /*0080*/  IMAD R2, R2, UR6, R5 ;  /* 0x0000000602027c24 */ /* 0x001fc8000f8e0205 */
[C---:B------:R-:W-:Y:S01]  /*0090*/  IMAD.IADD R0, R2.reuse, 0x1, R3 ;  /* 0x0000000102007824 */ /* 0x040fe200078e0203 */
[----:B--2---:R-:W-:-:S04]  /*00a0*/  ISETP.GE.AND P0, PT, R2, UR5, PT ;  /* 0x0000000502007c0c */ /* 0x004fc8000bf06270 */
[----:B------:R-:W-:-:S09]  /*00b0*/  ISETP.GE.AND P1, PT, R0, UR5, PT ;  /* 0x0000000500007c0c */ /* 0x000fd2000bf26270 */
[----:B------:R-:W0:Y:S08]  /*00c0*/  @!P0 LDC.64 R6, c[0x0][0x380] ;  /* 0x0000e000ff068b82 */ /* 0x000e300000000a00 */
[----:B------:R-:W1:Y:S01]  /*00d0*/  @!P1 LDC.64 R8, c[0x0][0x380] ;  /* 0x0000e000ff089b82 */ /* 0x000e620000000a00 */
[----:B0-----:R-:W-:-:S06]  /*00e0*/  @!P0 IMAD.WIDE R6, R2, 0x4, R6 ;  /* 0x0000000402068825 */ /* 0x001fcc00078e0206 */
[----:B---3--:R0:W2:Y:S01]  /*00f0*/  @!P0 LDG.E.CONSTANT R7, desc[UR8][R6.64] ;  /* 0x0000000806078981 */ /* 0x0080a2000c1e9900 */
[----:B-1----:R-:W-:-:S06]  /*0100*/  @!P1 IMAD.WIDE R8, R0, 0x4, R8 ;  /* 0x0000000400089825 */ /* 0x002fcc00078e0208 */
[----:B------:R-:W3:Y:S01]  /*0110*/  @!P1 LDG.E.CONSTANT R9, desc[UR8][R8.64] ;  /* 0x0000000808099981 */ /* 0x000ee2000c1e9900 */
[----:B------:R-:W1:Y:S01]  /*0120*/  S2UR UR5, SR_CgaCtaId ;  /* 0x00000000000579c3 */ /* 0x000e620000008800 */
[----:B------:R-:W-:Y:S02]  /*0130*/  UMOV UR4, 0x400 ;  /* 0x0000040000047882 */ /* 0x000fe40000000000 */
[----:B-1----:R-:W-:-:S06]  /*0140*/  ULEA UR4, UR5, UR4, 0x18 ;  /* 0x0000000405047291 */ /* 0x002fcc000f8ec0ff */
[----:B------:R-:W-:-:S04]  /*0150*/  LEA R10, R5, UR4, 0x2 ;  /* 0x00000004050a7c11 */ /* 0x000fc8000f8e10ff */
[----:B------:R-:W-:Y:S01]  /*0160*/  LEA R4, R3, R10, 0x2 ;  /* 0x0000000a03047211 */ /* 0x000fe200078e10ff */
[----:B0-----:R-:W-:Y:S02]  /*0170*/  IMAD.MOV.U32 R6, RZ, RZ, 0x1 ;  /* 0x00000001ff067424 */ /* 0x001fe400078e00ff */
[----:B------:R-:W-:Y:S01]  /*0180*/  VIADD R5, R5, 0x1 ;  /* 0x0000000105057836 */ /* 0x000fe20000000000 */
[----:B--2---:R0:W-:Y:S04]  /*0190*/  @!P0 STS [R10], R7 ;  /* 0x000000070a008388 */ /* 0x0041e80000000800 */
[----:B------:R0:W-:Y:S04]  /*01a0*/  @P0 STS [R10], RZ ;  /* 0x000000ff0a000388 */ /* 0x0001e80000000800 */
[----:B---3--:R0:W-:Y:S04]  /*01b0*/  @!P1 STS [R4], R9 ;  /* 0x0000000904009388 */ /* 0x0081e80000000800 */
[----:B------:R0:W-:Y:S01]  /*01c0*/  @P1 STS [R4], RZ ;  /* 0x000000ff04001388 */ /* 0x0001e20000000800 */
[----:B------:R-:W-:Y:S06]  /*01d0*/  BAR.SYNC.DEFER_BLOCKING 0x0 ;  /* 0x0000000000007b1d */ /* 0x000fec0000010000 */
.L_x_0:
[----:B0-----:R-:W-:Y:S01]  /*01e0*/  IMAD R7, R5, R6, RZ ;  /* 0x0000000605077224 */ /* 0x001fe200078e02ff */
[----:B------:R-:W-:Y:S04]  /*01f0*/  BAR.SYNC.DEFER_BLOCKING 0x0 ;  /* 0x0000000000007b1d */ /* 0x000fe80000010000 */
[----:B------:R-:W-:-:S13]  /*0200*/  ISETP.GT.U32.AND P0, PT, R7, 0x20, PT ;  /* 0x000000200700780c */ /* 0x000fda0003f04070 */
[----:B------:R-:W-:-:S04]  /*0210*/  @!P0 LEA R7, R7, -R6, 0x1 ;  /* 0x8000000607078211 */ /* 0x000fc800078e08ff */
[----:B------:R-:W-:-:S05]  /*0220*/  @!P0 LEA R7, R7, UR4, 0x2 ;  /* 0x0000000407078c11 */ /* 0x000fca000f8e10ff */
[C---:B------:R-:W-:Y:S01]  /*0230*/  @!P0 IMAD R8, R6.reuse, 0x4, R7 ;  /* 0x0000000406088824 */ /* 0x040fe200078e0207 */
[----:B------:R-:W-:Y:S01]  /*0240*/  SHF.L.U32 R6, R6, 0x1, RZ ;  /* 0x0000000106067819 */ /* 0x000fe200000006ff */
[----:B------:R-:W-:Y:S04]  /*0250*/  @!P0 LDS R7, [R7+-0x4] ;  /* 0xfffffc0007078984 */ /* 0x000fe80000000800 */
[----:B------:R-:W0:Y:S02]  /*0260*/  @!P0 LDS R12, [R8+-0x4] ;  /* 0xfffffc00080c8984 */ /* 0x000e240000000800 */
[----:B0-----:R-:W-:-:S05]  /*0270*/  @!P0 FADD R9, R7, R12 ;  /* 0x0000000c07098221 */ /* 0x001fca0000000000 */
[----:B------:R1:W-:Y:S01]  /*0280*/  @!P0 STS [R8+-0x4], R9 ;  /* 0xfffffc0908008388 */ /* 0x0003e20000000800 */
[----:B------:R-:W-:-:S13]  /*0290*/  ISETP.GE.U32.AND P0, PT, R6, UR6, PT ;  /* 0x0000000606007c0c */ /* 0x000fda000bf06070 */
[----:B-1----:R-:W-:Y:S05]  /*02a0*/  @!P0 BRA `(.L_x_0) ;  /* 0xfffffffc00cc8947 */ /* 0x002fea000383ffff */
[----:B------:R-:W-:-:S07]  /*02b0*/  IMAD.SHL.U32 R6, R5, 0x2, RZ ;  /* 0x0000000205067824 */ /* 0x000fce00078e00ff */
.L_x_1:
[----:B------:R-:W-:Y:S01]  /*02c0*/  IMAD R8, R6, R3, RZ ;  /* 0x0000000306087224 */ /* 0x000fe200078e02ff */
[----:B------:R-:W-:Y:S04]  /*02d0*/  BAR.SYNC.DEFER_BLOCKING 0x0 ;  /* 0x0000000000007b1d */ /* 0x000fe80000010000 */
[----:B------:R-:W-:-:S04]  /*02e0*/  IADD3 R5, PT, PT, R8, -0x1, R3 ;  /* 0xffffffff08057810 */ /* 0x000fc80007ffe003 */
[----:B------:R-:W-:-:S13]  /*02f0*/  ISETP.GT.AND P0, PT, R5, 0x3f, PT ;  /* 0x0000003f0500780c */ /* 0x000fda0003f04270 */
[----:B------:R-:W-:-:S04]  /*0300*/  @!P0 LEA R8, R8, UR4, 0x2 ;  /* 0x0000000408088c11 */ /* 0x000fc8000f8e10ff */
[----:B------:R-:W-:Y:S02]  /*0310*/  @!P0 LEA R5, R3, R8, 0x2 ;  /* 0x0000000803058211 */ /* 0x000fe400078e10ff */
[----:B------:R-:W-:Y:S04]  /*0320*/  @!P0 LDS R8, [R8+-0x4] ;  /* 0xfffffc0008088984 */ /* 0x000fe80000000800 */
[----:B------:R-:W0:Y:S02]  /*0330*/  @!P0 LDS R7, [R5+-0x4] ;  /* 0xfffffc0005078984 */ /* 0x000e240000000800 */
[----:B0-----:R-:W-:-:S05]  /*0340*/  @!P0 FADD R12, R8, R7 ;  /* 0x00000007080c8221 */ /* 0x001fca0000000000 */
[----:B------:R0:W-:Y:S01]  /*0350*/  @!P0 STS [R5+-0x4], R12 ;  /* 0xfffffc0c05008388 */ /* 0x0001e20000000800 */
[----:B------:R-:W-:Y:S02]  /*0360*/  ISETP.GT.U32.AND P0, PT, R3, 0x1, PT ;  /* 0x000000010300780c */ /* 0x000fe40003f04070 */
[----:B------:R-:W-:-:S11]  /*0370*/  SHF.R.U32.HI R3, RZ, 0x1, R3 ;  /* 0x00000001ff037819 */ /* 0x000fd60000011603 */
[----:B0-----:R-:W-:Y:S05]  /*0380*/  @P0 BRA `(.L_x_1) ;  /* 0xfffffffc00cc0947 */ /* 0x001fea000383ffff */
[----:B------:R-:W0:Y:S01]  /*0390*/  LDCU UR4, c[0x0][0x390] ;  /* 0x00007200ff0477ac */ /* 0x000e220008000800 */
[----:B------:R-:W-:Y:S01]  /*03a0*/  BAR.SYNC.DEFER_BLOCKING 0x0 ;  /* 0x0000000000007b1d */ /* 0x000fe20000010000 */
[----:B0-----:R-:W-:Y:S02]  /*03b0*/  ISETP.GE.AND P0, PT, R2, UR4, PT ;  /* 0x0000000402007c0c */ /* 0x001fe4000bf06270 */
[----:B------:R-:W-:-:S11]  /*03c0*/  ISETP.GE.AND P1, PT, R0, UR4, PT ;  /* 0x0000000400007c0c */ /* 0x000fd6000bf26270 */
[----:B------:R-:W0:Y:S01]  /*03d0*/  @!P0 LDS R5, [R10] ;  /* 0x000000000a058984 */ /* 0x000e220000000800 */
[----:B------:R-:W1:Y:S02]  /*03e0*/  @!P0 LDC.64 R6, c[0x0][0x388] ;  /* 0x0000e200ff068b82 */ /* 0x000e640000000a00 */
[----:B-1----:R-:W-:-:S05]  /*03f0*/  @!P0 IMAD.WIDE R2, R2, 0x4, R6 ;  /* 0x0000000402028825 */ /* 0x002fca00078e0206 */
[----:B0-----:R0:W-:Y:S01]  /*0400*/  @!P0 STG.E desc[UR8][R2.64], R5 ;  /* 0x0000000502008986 */ /* 0x0011e2000c101908 */
[----:B------:R-:W-:Y:S05]  /*0410*/  @P1 EXIT ;  /* 0x000000000000194d */ /* 0x000fea0003800000 */
[----:B0-----:R-:W0:Y:S01]  /*0420*/  LDS R5, [R4] ;  /* 0x0000000004057984 */ /* 0x001e220000000800 */
[----:B------:R-:W1:Y:S02]  /*0430*/  LDC.64 R2, c[0x0][0x388] ;  /* 0x0000e200ff027b82 */ /* 0x000e640000000a00 */
[----:B-1----:R-:W-:-:S05]  /*0440*/  IMAD.WIDE R2, R0, 0x4, R2 ;  /* 0x0000000400027825 */ /* 0x002fca00078e0202 */
[----:B0-----:R-:W-:Y:S01]  /*0450*/  STG.E desc[UR8][R2.64], R5 ;  /* 0x0000000502007986 */ /* 0x001fe2000c101908 */
[----:B------:R-:W-:Y:S05]  /*0460*/  EXIT ;  /* 0x000000000000794d */ /* 0x000fea0003800000 */
.L_x_2:
[----:B------:R-:W-:-:S00]  /*0470*/  BRA `(.L_x_2) ;  /* 0xfffffffc00fc7947 */ /* 0x000fc0000383ffff */
[----:B------:R-:W-:-:S00]  /*0480*/  NOP ;  /* 0x0000000000007918 */ /* 0x000fc00000000000 */
[----:B------:R-:W-:-:S00]  /*0490*/  NOP ;  /* 0x0000000000007918 */ /* 0x000fc00000000000 */
[----:B------:R-:W-:-:S00]  /*04a0*/  NOP ;  /* 0x0000000000007918 */ /* 0x000fc00000000000 */
[----:B------:R-:W-:-:S00]  /*04b0*/  NOP ;  /* 0x0000000000007918 */ /* 0x000fc00000000000 */
[----:B------:R-:W-:-:S00]  /*04c0*/  NOP ;  /* 0x0000000000007918 */ /* 0x000fc00000000000 */
[----:B------:R-:W-:-:S00]  /*04d0*/  NOP ;  /* 0x0000000000007918 */ /* 0x000fc00000000000 */
[----:B------:R-:W-:-:S00]  /*04e0*/  NOP ;  /* 0x0000000000007918 */ /* 0x000fc00000000000 */
[----:B------:R-:W-:-:S00]  /*04f0*/  NOP ;  /* 0x0000000000007918 */ /* 0x000fc00000000000 */
.L_x_3:


//--------------------- .nv.shared._Z16prefixsum_kernelPKfPfi --------------------------
	.section	.nv.shared._Z16prefixsum_kernelPKfPfi,"aw",@nobits
	.sectionflags	@""
	.align	4
.nv.shared._Z16prefixsum_kernelPKfPfi:
	.zero		1280


//--------------------- .nv.shared.reserved.0     --------------------------
	.section	.nv.shared.reserved.0,"aw",@nobits
	.weak		__nv_reservedSMEM_offset_0_alias
	.size		__nv_reservedSMEM_offset_0_alias, 0, 64
	.other		__nv_reservedSMEM_offset_0_alias,@"STO_CUDA_RESERVED_SHARED STV_DEFAULT"
__nv_reservedSMEM_offset_0_alias:
	.zero		0
	.zero		64


//--------------------- .nv.constant0._Z16prefixsum_kernelPKfPfi --------------------------
	.section	.nv.constant0._Z16prefixsum_kernelPKfPfi,"a",@progbits
	.sectionflags	@""
	.align	4
.nv.constant0._Z16prefixsum_kernelPKfPfi:
	.zero		916


//--------------------- SYMBOLS --------------------------

	.type		.nv.reservedSmem.offset0,@object
	.size		.nv.reservedSmem.offset0,0x4
	.type		.nv.reservedSmem.cap,@object
	.size		.nv.reservedSmem.cap,0x4
